//
// Generated by NVIDIA NVVM Compiler
//
// Compiler Build ID: CL-36424714
// Cuda compilation tools, release 13.0, V13.0.88
// Based on NVVM 20.0.0
//

.version 9.0
.target sm_100
.address_size 64

	// .globl	_Z5hellov
.extern .func  (.param .b32 func_retval0) vprintf
(
	.param .b64 vprintf_param_0,
	.param .b64 vprintf_param_1
)
;
.global .align 1 .b8 $str[18] = {104, 101, 108, 108, 111, 32, 119, 111, 114, 108, 100, 33, 32, 37, 100, 32, 10};

.visible .entry _Z5hellov()
{
	.local .align 8 .b8 	__local_depot0[8];
	.reg .b64 	%SP;
	.reg .b64 	%SPL;
	.reg .b32 	%r<7>;
	.reg .b64 	%rd<5>;

	mov.u64 	%SPL, __local_depot0;
	cvta.local.u64 	%SP, %SPL;
	add.u64 	%rd1, %SP, 0;
	add.u64 	%rd2, %SPL, 0;
	mov.u32 	%r1, %ntid.x;
	mov.u32 	%r2, %ctaid.x;
	mov.u32 	%r3, %tid.x;
	mad.lo.s32 	%r4, %r1, %r2, %r3;
	st.local.u32 	[%rd2], %r4;
	mov.u64 	%rd3, $str;
	cvta.global.u64 	%rd4, %rd3;
	{ // callseq 0, 0
	.param .b64 param0;
	st.param.b64 	[param0], %rd4;
	.param .b64 param1;
	st.param.b64 	[param1], %rd1;
	.param .b32 retval0;
	call.uni (retval0), 
	vprintf, 
	(
	param0, 
	param1
	);
	ld.param.b32 	%r5, [retval0];
	} // callseq 0
	ret;

}
	// .globl	_Z3addPfff
.visible .entry _Z3addPfff(
	.param .u64 .ptr .align 1 _Z3addPfff_param_0,
	.param .f32 _Z3addPfff_param_1,
	.param .f32 _Z3addPfff_param_2
)
{
	.local .align 8 .b8 	__local_depot1[8];
	.reg .b64 	%SP;
	.reg .b64 	%SPL;
	.reg .b32 	%r<7>;
	.reg .b32 	%f<4>;
	.reg .b64 	%rd<7>;

	mov.u64 	%SPL, __local_depot1;
	cvta.local.u64 	%SP, %SPL;
	ld.param.u64 	%rd1, [_Z3addPfff_param_0];
	ld.param.f32 	%f1, [_Z3addPfff_param_1];
	ld.param.f32 	%f2, [_Z3addPfff_param_2];
	cvta.to.global.u64 	%rd2, %rd1;
	add.u64 	%rd3, %SP, 0;
	add.u64 	%rd4, %SPL, 0;
	mov.u32 	%r1, %ntid.x;
	mov.u32 	%r2, %ctaid.x;
	mov.u32 	%r3, %tid.x;
	mad.lo.s32 	%r4, %r1, %r2, %r3;
	add.f32 	%f3, %f1, %f2;
	st.global.f32 	[%rd2], %f3;
	st.local.u32 	[%rd4], %r4;
	mov.u64 	%rd5, $str;
	cvta.global.u64 	%rd6, %rd5;
	{ // callseq 1, 0
	.param .b64 param0;
	st.param.b64 	[param0], %rd6;
	.param .b64 param1;
	st.param.b64 	[param1], %rd3;
	.param .b32 retval0;
	call.uni (retval0), 
	vprintf, 
	(
	param0, 
	param1
	);
	ld.param.b32 	%r5, [retval0];
	} // callseq 1
	ret;

}
	// .globl	_Z9vectorAddPiS_S_i
.visible .entry _Z9vectorAddPiS_S_i(
	.param .u64 .ptr .align 1 _Z9vectorAddPiS_S_i_param_0,
	.param .u64 .ptr .align 1 _Z9vectorAddPiS_S_i_param_1,
	.param .u64 .ptr .align 1 _Z9vectorAddPiS_S_i_param_2,
	.param .u32 _Z9vectorAddPiS_S_i_param_3
)
{
	.reg .pred 	%p<2>;
	.reg .b32 	%r<9>;
	.reg .b64 	%rd<11>;

	ld.param.u64 	%rd1, [_Z9vectorAddPiS_S_i_param_0];
	ld.param.u64 	%rd2, [_Z9vectorAddPiS_S_i_param_1];
	ld.param.u64 	%rd3, [_Z9vectorAddPiS_S_i_param_2];
	ld.param.u32 	%r2, [_Z9vectorAddPiS_S_i_param_3];
	mov.u32 	%r3, %ctaid.x;
	mov.u32 	%r4, %ntid.x;
	mov.u32 	%r5, %tid.x;
	mad.lo.s32 	%r1, %r3, %r4, %r5;
	setp.ge.s32 	%p1, %r1, %r2;
	@%p1 bra 	$L__BB2_2;
	cvta.to.global.u64 	%rd4, %rd1;
	cvta.to.global.u64 	%rd5, %rd2;
	cvta.to.global.u64 	%rd6, %rd3;
	mul.wide.s32 	%rd7, %r1, 4;
	add.s64 	%rd8, %rd4, %rd7;
	ld.global.u32 	%r6, [%rd8];
	add.s64 	%rd9, %rd5, %rd7;
	ld.global.u32 	%r7, [%rd9];
	add.s32 	%r8, %r7, %r6;
	add.s64 	%rd10, %rd6, %rd7;
	st.global.u32 	[%rd10], %r8;
$L__BB2_2:
	ret;

}


// ===== COMPILED SASS (sm_100) =====

	.target	sm_100

	.elftype	@"ET_EXEC"


//--------------------- .note.nv.tkinfo           --------------------------
	.section	.note.nv.tkinfo,"",@"SHT_NOTE"
	.sectionflags	@"SHF_NOTE_NV_TKINFO"
	.tkinfo
        /*0018*/ 	.word	0x00000002
        /*0030*/ 	.string	""
        /*0030*/ 	.string	"ptxas"
        /*0030*/ 	.string	"Cuda compilation tools, release 13.0, V13.0.88"
        /*0030*/ 	.string	"Build cuda_13.0.r13.0/compiler.36424714_0"
        /*0030*/ 	.string	"-arch sm_100 -m 64 "



//--------------------- .note.nv.cuinfo           --------------------------
	.section	.note.nv.cuinfo,"",@"SHT_NOTE"
	.sectionflags	@"SHF_NOTE_NV_CUINFO"
        /*0018*/ 	.short	0x0002
        /*001a*/ 	.short	0x0064
        /*001c*/ 	.short	0x0082
	.zero		2


//--------------------- .nv.info                  --------------------------
	.section	.nv.info,"",@"SHT_CUDA_INFO"
	.align	4


	//----- nvinfo : EIATTR_REGCOUNT
	.align		4
        /*0000*/ 	.byte	0x04, 0x2f
        /*0002*/ 	.short	(.L_2 - .L_1)
	.align		4
.L_1:
        /*0004*/ 	.word	index@(_Z5hellov)
        /*0008*/ 	.word	0x00000018


	//----- nvinfo : EIATTR_FRAME_SIZE
	.align		4
.L_2:
        /*000c*/ 	.byte	0x04, 0x11
        /*000e*/ 	.short	(.L_4 - .L_3)
	.align		4
.L_3:
        /*0010*/ 	.word	index@(_Z5hellov)
        /*0014*/ 	.word	0x00000008


	//----- nvinfo : EIATTR_REGCOUNT
	.align		4
.L_4:
        /*0018*/ 	.byte	0x04, 0x2f
        /*001a*/ 	.short	(.L_6 - .L_5)
	.align		4
.L_5:
        /*001c*/ 	.word	index@(_Z3addPfff)
        /*0020*/ 	.word	0x00000018


	//----- nvinfo : EIATTR_FRAME_SIZE
	.align		4
.L_6:
        /*0024*/ 	.byte	0x04, 0x11
        /*0026*/ 	.short	(.L_8 - .L_7)
	.align		4
.L_7:
        /*0028*/ 	.word	index@(_Z3addPfff)
        /*002c*/ 	.word	0x00000008


	//----- nvinfo : EIATTR_REGCOUNT
	.align		4
.L_8:
        /*0030*/ 	.byte	0x04, 0x2f
        /*0032*/ 	.short	(.L_10 - .L_9)
	.align		4
.L_9:
        /*0034*/ 	.word	index@(_Z9vectorAddPiS_S_i)
        /*0038*/ 	.word	0x0000000c


	//----- nvinfo : EIATTR_FRAME_SIZE
	.align		4
.L_10:
        /*003c*/ 	.byte	0x04, 0x11
        /*003e*/ 	.short	(.L_12 - .L_11)
	.align		4
.L_11:
        /*0040*/ 	.word	index@(_Z9vectorAddPiS_S_i)
        /*0044*/ 	.word	0x00000000


	//----- nvinfo : EIATTR_MIN_STACK_SIZE
	.align		4
.L_12:
        /*0048*/ 	.byte	0x04, 0x12
        /*004a*/ 	.short	(.L_14 - .L_13)
	.align		4
.L_13:
        /*004c*/ 	.word	index@(_Z9vectorAddPiS_S_i)
        /*0050*/ 	.word	0x00000000


	//----- nvinfo : EIATTR_MIN_STACK_SIZE
	.align		4
.L_14:
        /*0054*/ 	.byte	0x04, 0x12
        /*0056*/ 	.short	(.L_16 - .L_15)
	.align		4
.L_15:
        /*0058*/ 	.word	index@(_Z3addPfff)
        /*005c*/ 	.word	0x00000008


	//----- nvinfo : EIATTR_MIN_STACK_SIZE
	.align		4
.L_16:
        /*0060*/ 	.byte	0x04, 0x12
        /*0062*/ 	.short	(.L_18 - .L_17)
	.align		4
.L_17:
        /*0064*/ 	.word	index@(_Z5hellov)
        /*0068*/ 	.word	0x00000008
.L_18:


//--------------------- .nv.compat                --------------------------
	.section	.nv.compat,"",@"SHT_CUDA_COMPAT_INFO"
	.align	4
        /*0000*/ 	.byte	0x02, 0x09, 0x00, 0x00, 0x02, 0x02, 0x01, 0x00, 0x02, 0x05, 0x05, 0x00, 0x03, 0x07, 0x01, 0x01
        /*0010*/ 	.byte	0x02, 0x03, 0x00, 0x00, 0x02, 0x06, 0x01, 0x00, 0x04, 0x0b, 0x08, 0x00, 0x09, 0x00, 0x00, 0x00
        /*0020*/ 	.byte	0x00, 0x00, 0x00, 0x00


//--------------------- .nv.info._Z9vectorAddPiS_S_i --------------------------
	.section	.nv.info._Z9vectorAddPiS_S_i,"",@"SHT_CUDA_INFO"
	.sectionflags	@""
	.align	4


	//----- nvinfo : EIATTR_CUDA_API_VERSION
	.align		4
        /*0000*/ 	.byte	0x04, 0x37
        /*0002*/ 	.short	(.L_20 - .L_19)
.L_19:
        /*0004*/ 	.word	0x00000082


	//----- nvinfo : EIATTR_KPARAM_INFO
	.align		4
.L_20:
        /*0008*/ 	.byte	0x04, 0x17
        /*000a*/ 	.short	(.L_22 - .L_21)
.L_21:
        /*000c*/ 	.word	0x00000000
        /*0010*/ 	.short	0x0003
        /*0012*/ 	.short	0x0018
        /*0014*/ 	.byte	0x00, 0xf0, 0x11, 0x00


	//----- nvinfo : EIATTR_KPARAM_INFO
	.align		4
.L_22:
        /*0018*/ 	.byte	0x04, 0x17
        /*001a*/ 	.short	(.L_24 - .L_23)
.L_23:
        /*001c*/ 	.word	0x00000000
        /*0020*/ 	.short	0x0002
        /*0022*/ 	.short	0x0010
        /*0024*/ 	.byte	0x00, 0xf5, 0x21, 0x00


	//----- nvinfo : EIATTR_KPARAM_INFO
	.align		4
.L_24:
        /*0028*/ 	.byte	0x04, 0x17
        /*002a*/ 	.short	(.L_26 - .L_25)
.L_25:
        /*002c*/ 	.word	0x00000000
        /*0030*/ 	.short	0x0001
        /*0032*/ 	.short	0x0008
        /*0034*/ 	.byte	0x00, 0xf5, 0x21, 0x00


	//----- nvinfo : EIATTR_KPARAM_INFO
	.align		4
.L_26:
        /*0038*/ 	.byte	0x04, 0x17
        /*003a*/ 	.short	(.L_28 - .L_27)
.L_27:
        /*003c*/ 	.word	0x00000000
        /*0040*/ 	.short	0x0000
        /*0042*/ 	.short	0x0000
        /*0044*/ 	.byte	0x00, 0xf5, 0x21, 0x00


	//----- nvinfo : EIATTR_SPARSE_MMA_MASK
	.align		4
.L_28:
        /*0048*/ 	.byte	0x03, 0x50
        /*004a*/ 	.short	0x0000


	//----- nvinfo : EIATTR_MAXREG_COUNT
	.align		4
        /*004c*/ 	.byte	0x03, 0x1b
        /*004e*/ 	.short	0x00ff


	//----- nvinfo : EIATTR_MERCURY_ISA_VERSION
	.align		4
        /*0050*/ 	.byte	0x03, 0x5f
        /*0052*/ 	.short	0x0101


	//----- nvinfo : EIATTR_VRC_CTA_INIT_COUNT
	.align		4
        /*0054*/ 	.byte	0x02, 0x4a
	.zero		1
	.zero		1


	//----- nvinfo : EIATTR_EXIT_INSTR_OFFSETS
	.align		4
        /*0058*/ 	.byte	0x04, 0x1c
        /*005a*/ 	.short	(.L_30 - .L_29)


	//   ....[0]....
.L_29:
        /*005c*/ 	.word	0x00000070


	//   ....[1]....
        /*0060*/ 	.word	0x00000130


	//----- nvinfo : EIATTR_CBANK_PARAM_SIZE
	.align		4
.L_30:
        /*0064*/ 	.byte	0x03, 0x19
        /*0066*/ 	.short	0x001c


	//----- nvinfo : EIATTR_PARAM_CBANK
	.align		4
        /*0068*/ 	.byte	0x04, 0x0a
        /*006a*/ 	.short	(.L_32 - .L_31)
	.align		4
.L_31:
        /*006c*/ 	.word	index@(.nv.constant0._Z9vectorAddPiS_S_i)
        /*0070*/ 	.short	0x0380
        /*0072*/ 	.short	0x001c


	//----- nvinfo : EIATTR_SW_WAR
	.align		4
.L_32:
        /*0074*/ 	.byte	0x04, 0x36
        /*0076*/ 	.short	(.L_34 - .L_33)
.L_33:
        /*0078*/ 	.word	0x00000008
.L_34:


//--------------------- .nv.info._Z3addPfff       --------------------------
	.section	.nv.info._Z3addPfff,"",@"SHT_CUDA_INFO"
	.sectionflags	@""
	.align	4


	//----- nvinfo : EIATTR_CUDA_API_VERSION
	.align		4
        /*0000*/ 	.byte	0x04, 0x37
        /*0002*/ 	.short	(.L_36 - .L_35)
.L_35:
        /*0004*/ 	.word	0x00000082


	//----- nvinfo : EIATTR_KPARAM_INFO
	.align		4
.L_36:
        /*0008*/ 	.byte	0x04, 0x17
        /*000a*/ 	.short	(.L_38 - .L_37)
.L_37:
        /*000c*/ 	.word	0x00000000
        /*0010*/ 	.short	0x0002
        /*0012*/ 	.short	0x000c
        /*0014*/ 	.byte	0x00, 0xf0, 0x11, 0x00


	//----- nvinfo : EIATTR_KPARAM_INFO
	.align		4
.L_38:
        /*0018*/ 	.byte	0x04, 0x17
        /*001a*/ 	.short	(.L_40 - .L_39)
.L_39:
        /*001c*/ 	.word	0x00000000
        /*0020*/ 	.short	0x0001
        /*0022*/ 	.short	0x0008
        /*0024*/ 	.byte	0x00, 0xf0, 0x11, 0x00


	//----- nvinfo : EIATTR_KPARAM_INFO
	.align		4
.L_40:
        /*0028*/ 	.byte	0x04, 0x17
        /*002a*/ 	.short	(.L_42 - .L_41)
.L_41:
        /*002c*/ 	.word	0x00000000
        /*0030*/ 	.short	0x0000
        /*0032*/ 	.short	0x0000
        /*0034*/ 	.byte	0x00, 0xf5, 0x21, 0x00


	//----- nvinfo : EIATTR_SPARSE_MMA_MASK
	.align		4
.L_42:
        /*0038*/ 	.byte	0x03, 0x50
        /*003a*/ 	.short	0x0000


	//----- nvinfo : EIATTR_MAXREG_COUNT
	.align		4
        /*003c*/ 	.byte	0x03, 0x1b
        /*003e*/ 	.short	0x00ff


	//----- nvinfo : EIATTR_EXTERNS
	.align		4
        /*0040*/ 	.byte	0x04, 0x0f
        /*0042*/ 	.short	(.L_44 - .L_43)


	//   ....[0]....
	.align		4
.L_43:
        /*0044*/ 	.word	index@(vprintf)


	//----- nvinfo : EIATTR_MERCURY_ISA_VERSION
	.align		4
.L_44:
        /*0048*/ 	.byte	0x03, 0x5f
        /*004a*/ 	.short	0x0101


	//----- nvinfo : EIATTR_VRC_CTA_INIT_COUNT
	.align		4
        /*004c*/ 	.byte	0x02, 0x4a
	.zero		1
	.zero		1


	//----- nvinfo : EIATTR_SYSCALL_OFFSETS
	.align		4
        /*0050*/ 	.byte	0x04, 0x46
        /*0052*/ 	.short	(.L_46 - .L_45)


	//   ....[0]....
.L_45:
        /*0054*/ 	.word	0x00000160


	//----- nvinfo : EIATTR_EXIT_INSTR_OFFSETS
	.align		4
.L_46:
        /*0058*/ 	.byte	0x04, 0x1c
        /*005a*/ 	.short	(.L_48 - .L_47)


	//   ....[0]....
.L_47:
        /*005c*/ 	.word	0x00000170


	//----- nvinfo : EIATTR_CBANK_PARAM_SIZE
	.align		4
.L_48:
        /*0060*/ 	.byte	0x03, 0x19
        /*0062*/ 	.short	0x0010


	//----- nvinfo : EIATTR_PARAM_CBANK
	.align		4
        /*0064*/ 	.byte	0x04, 0x0a
        /*0066*/ 	.short	(.L_50 - .L_49)
	.align		4
.L_49:
        /*0068*/ 	.word	index@(.nv.constant0._Z3addPfff)
        /*006c*/ 	.short	0x0380
        /*006e*/ 	.short	0x0010


	//----- nvinfo : EIATTR_SW_WAR
	.align		4
.L_50:
        /*0070*/ 	.byte	0x04, 0x36
        /*0072*/ 	.short	(.L_52 - .L_51)
.L_51:
        /*0074*/ 	.word	0x00000008
.L_52:


//--------------------- .nv.info._Z5hellov        --------------------------
	.section	.nv.info._Z5hellov,"",@"SHT_CUDA_INFO"
	.sectionflags	@""
	.align	4


	//----- nvinfo : EIATTR_CUDA_API_VERSION
	.align		4
        /*0000*/ 	.byte	0x04, 0x37
        /*0002*/ 	.short	(.L_54 - .L_53)
.L_53:
        /*0004*/ 	.word	0x00000082


	//----- nvinfo : EIATTR_SPARSE_MMA_MASK
	.align		4
.L_54:
        /*0008*/ 	.byte	0x03, 0x50
        /*000a*/ 	.short	0x0000


	//----- nvinfo : EIATTR_MAXREG_COUNT
	.align		4
        /*000c*/ 	.byte	0x03, 0x1b
        /*000e*/ 	.short	0x00ff


	//----- nvinfo : EIATTR_EXTERNS
	.align		4
        /*0010*/ 	.byte	0x04, 0x0f
        /*0012*/ 	.short	(.L_56 - .L_55)


	//   ....[0]....
	.align		4
.L_55:
        /*0014*/ 	.word	index@(vprintf)


	//----- nvinfo : EIATTR_MERCURY_ISA_VERSION
	.align		4
.L_56:
        /*0018*/ 	.byte	0x03, 0x5f
        /*001a*/ 	.short	0x0101


	//----- nvinfo : EIATTR_VRC_CTA_INIT_COUNT
	.align		4
        /*001c*/ 	.byte	0x02, 0x4a
	.zero		1
	.zero		1


	//----- nvinfo : EIATTR_SYSCALL_OFFSETS
	.align		4
        /*0020*/ 	.byte	0x04, 0x46
        /*0022*/ 	.short	(.L_58 - .L_57)


	//   ....[0]....
.L_57:
        /*0024*/ 	.word	0x00000110


	//----- nvinfo : EIATTR_EXIT_INSTR_OFFSETS
	.align		4
.L_58:
        /*0028*/ 	.byte	0x04, 0x1c
        /*002a*/ 	.short	(.L_60 - .L_59)


	//   ....[0]....
.L_59:
        /*002c*/ 	.word	0x00000120


	//----- nvinfo : EIATTR_SW_WAR
	.align		4
.L_60:
        /*0030*/ 	.byte	0x04, 0x36
        /*0032*/ 	.short	(.L_62 - .L_61)
.L_61:
        /*0034*/ 	.word	0x00000008
.L_62:


//--------------------- .nv.callgraph             --------------------------
	.section	.nv.callgraph,"",@"SHT_CUDA_CALLGRAPH"
	.align	4
	.sectionentsize	8
	.align		4
        /*0000*/ 	.word	0x00000000
	.align		4
        /*0004*/ 	.word	0xffffffff
	.align		4
        /*0008*/ 	.word	index@(_Z3addPfff)
	.align		4
        /*000c*/ 	.word	index@(vprintf)
	.align		4
        /*0010*/ 	.word	index@(_Z5hellov)
	.align		4
        /*0014*/ 	.word	index@(vprintf)
	.align		4
        /*0018*/ 	.word	0x00000000
	.align		4
        /*001c*/ 	.word	0xfffffffe
	.align		4
        /*0020*/ 	.word	0x00000000
	.align		4
        /*0024*/ 	.word	0xfffffffd
	.align		4
        /*0028*/ 	.word	0x00000000
	.align		4
        /*002c*/ 	.word	0xfffffffc


//--------------------- .nv.constant4             --------------------------
	.section	.nv.constant4,"a",@progbits
	.align	8
	.align		8
.nv.constant4:
        /*0000*/ 	.dword	$str
	.align		8
        /*0008*/ 	.dword	vprintf


//--------------------- .text._Z9vectorAddPiS_S_i --------------------------
	.section	.text._Z9vectorAddPiS_S_i,"ax",@progbits
	.align	128
        .global         _Z9vectorAddPiS_S_i
        .type           _Z9vectorAddPiS_S_i,@function
        .size           _Z9vectorAddPiS_S_i,(.L_x_5 - _Z9vectorAddPiS_S_i)
        .other          _Z9vectorAddPiS_S_i,@"STO_CUDA_ENTRY STV_DEFAULT"
_Z9vectorAddPiS_S_i:
.text._Z9vectorAddPiS_S_i:
[----:B------:R-:W-:Y:S01]  /*0000*/  LDC R1, c[0x0][0x37c] ;  /* 0x0000df00ff017b82 */ /* 0x000fe20000000800 */
[----:B------:R-:W0:Y:S07]  /*0010*/  S2R R0, SR_TID.X ;  /* 0x0000000000007919 */ /* 0x000e2e0000002100 */
[----:B------:R-:W0:Y:S01]  /*0020*/  S2UR UR4, SR_CTAID.X ;  /* 0x00000000000479c3 */ /* 0x000e220000002500 */
[----:B------:R-:W1:Y:S07]  /*0030*/  LDCU UR5, c[0x0][0x398] ;  /* 0x00007300ff0577ac */ /* 0x000e6e0008000800 */
[----:B------:R-:W0:Y:S02]  /*0040*/  LDC R9, c[0x0][0x360] ;  /* 0x0000d800ff097b82 */ /* 0x000e240000000800 */
[----:B0-----:R-:W-:-:S05]  /*0050*/  IMAD R9, R9, UR4, R0 ;  /* 0x0000000409097c24 */ /* 0x001fca000f8e0200 */
[----:B-1----:R-:W-:-:S13]  /*0060*/  ISETP.GE.AND P0, PT, R9, UR5, PT ;  /* 0x0000000509007c0c */ /* 0x002fda000bf06270 */
[----:B------:R-:W-:Y:S05]  /*0070*/  @P0 EXIT ;  /* 0x000000000000094d */ /* 0x000fea0003800000 */
[----:B------:R-:W0:Y:S01]  /*0080*/  LDC.64 R2, c[0x0][0x380] ;  /* 0x0000e000ff027b82 */ /* 0x000e220000000a00 */
[----:B------:R-:W1:Y:S07]  /*0090*/  LDCU.64 UR4, c[0x0][0x358] ;  /* 0x00006b00ff0477ac */ /* 0x000e6e0008000a00 */
[----:B------:R-:W2:Y:S08]  /*00a0*/  LDC.64 R4, c[0x0][0x388] ;  /* 0x0000e200ff047b82 */ /* 0x000eb00000000a00 */
[----:B------:R-:W3:Y:S01]  /*00b0*/  LDC.64 R6, c[0x0][0x390] ;  /* 0x0000e400ff067b82 */ /* 0x000ee20000000a00 */
[----:B0-----:R-:W-:-:S06]  /*00c0*/  IMAD.WIDE R2, R9, 0x4, R2 ;  /* 0x0000000409027825 */ /* 0x001fcc00078e0202 */
[----:B-1----:R-:W4:Y:S01]  /*00d0*/  LDG.E R2, desc[UR4][R2.64] ;  /* 0x0000000402027981 */ /* 0x002f22000c1e1900 */
[----:B--2---:R-:W-:-:S06]  /*00e0*/  IMAD.WIDE R4, R9, 0x4, R4 ;  /* 0x0000000409047825 */ /* 0x004fcc00078e0204 */
[----:B------:R-:W4:Y:S01]  /*00f0*/  LDG.E R5, desc[UR4][R4.64] ;  /* 0x0000000404057981 */ /* 0x000f22000c1e1900 */
[----:B---3--:R-:W-:Y:S01]  /*0100*/  IMAD.WIDE R6, R9, 0x4, R6 ;  /* 0x0000000409067825 */ /* 0x008fe200078e0206 */
[----:B----4-:R-:W-:-:S05]  /*0110*/  IADD3 R9, PT, PT, R2, R5, RZ ;  /* 0x0000000502097210 */ /* 0x010fca0007ffe0ff */
[----:B------:R-:W-:Y:S01]  /*0120*/  STG.E desc[UR4][R6.64], R9 ;  /* 0x0000000906007986 */ /* 0x000fe2000c101904 */
[----:B------:R-:W-:Y:S05]  /*0130*/  EXIT ;  /* 0x000000000000794d */ /* 0x000fea0003800000 */
.L_x_0:
[----:B------:R-:W-:-:S00]  /*0140*/  BRA `(.L_x_0) ;  /* 0xfffffffc00fc7947 */ /* 0x000fc0000383ffff */
[----:B------:R-:W-:-:S00]  /*0150*/  NOP ;  /* 0x0000000000007918 */ /* 0x000fc00000000000 */
        /* <DEDUP_REMOVED lines=10> */
.L_x_5:


//--------------------- .text._Z3addPfff          --------------------------
	.section	.text._Z3addPfff,"ax",@progbits
	.align	128
        .global         _Z3addPfff
        .type           _Z3addPfff,@function
        .size           _Z3addPfff,(.L_x_6 - _Z3addPfff)
        .other          _Z3addPfff,@"STO_CUDA_ENTRY STV_DEFAULT"
_Z3addPfff:
.text._Z3addPfff:
[----:B------:R-:W0:Y:S01]  /*0000*/  LDC R1, c[0x0][0x37c] ;  /* 0x0000df00ff017b82 */ /* 0x000e220000000800 */
[----:B------:R-:W1:Y:S07]  /*0010*/  S2R R0, SR_CTAID.X ;  /* 0x0000000000007919 */ /* 0x000e6e0000002500 */
[----:B------:R-:W2:Y:S01]  /*0020*/  LDC.64 R4, c[0x0][0x388] ;  /* 0x0000e200ff047b82 */ /* 0x000ea20000000a00 */
[----:B------:R-:W3:Y:S01]  /*0030*/  LDCU UR7, c[0x0][0x2fc] ;  /* 0x00005f80ff0777ac */ /* 0x000ee20008000800 */
[----:B0-----:R-:W-:Y:S01]  /*0040*/  VIADD R1, R1, 0xfffffff8 ;  /* 0xfffffff801017836 */ /* 0x001fe20000000000 */
[----:B------:R-:W1:Y:S01]  /*0050*/  S2R R3, SR_TID.X ;  /* 0x0000000000037919 */ /* 0x000e620000002100 */
[----:B------:R-:W1:Y:S04]  /*0060*/  LDCU UR6, c[0x0][0x360] ;  /* 0x00006c00ff0677ac */ /* 0x000e680008000800 */
[----:B------:R-:W0:Y:S01]  /*0070*/  LDC.64 R8, c[0x0][0x380] ;  /* 0x0000e000ff087b82 */ /* 0x000e220000000a00 */
[----:B------:R-:W0:Y:S01]  /*0080*/  LDCU.64 UR4, c[0x0][0x358] ;  /* 0x00006b00ff0477ac */ /* 0x000e220008000a00 */
[----:B------:R-:W4:Y:S01]  /*0090*/  LDCU.64 UR8, c[0x4][URZ] ;  /* 0x01000000ff0877ac */ /* 0x000f220008000a00 */
[----:B--2---:R-:W-:Y:S01]  /*00a0*/  FADD R2, R4, R5 ;  /* 0x0000000504027221 */ /* 0x004fe20000000000 */
[----:B----4-:R-:W-:-:S04]  /*00b0*/  IMAD.U32 R4, RZ, RZ, UR8 ;  /* 0x00000008ff047e24 */ /* 0x010fc8000f8e00ff */
[----:B0-----:R0:W-:Y:S01]  /*00c0*/  STG.E desc[UR4][R8.64], R2 ;  /* 0x0000000208007986 */ /* 0x0011e2000c101904 */
[----:B------:R-:W-:Y:S01]  /*00d0*/  MOV R5, UR9 ;  /* 0x0000000900057c02 */ /* 0x000fe20008000f00 */
[----:B-1----:R-:W-:Y:S01]  /*00e0*/  IMAD R0, R0, UR6, R3 ;  /* 0x0000000600007c24 */ /* 0x002fe2000f8e0203 */
[----:B------:R-:W-:Y:S01]  /*00f0*/  MOV R3, 0x8 ;  /* 0x0000000800037802 */ /* 0x000fe20000000f00 */
[----:B------:R-:W1:Y:S03]  /*0100*/  LDCU UR6, c[0x0][0x2f8] ;  /* 0x00005f00ff0677ac */ /* 0x000e660008000800 */
[----:B------:R0:W-:Y:S01]  /*0110*/  STL [R1], R0 ;  /* 0x0000000001007387 */ /* 0x0001e20000100800 */
[----:B------:R0:W2:Y:S01]  /*0120*/  LDC.64 R10, c[0x4][R3] ;  /* 0x01000000030a7b82 */ /* 0x0000a20000000a00 */
[----:B-1----:R-:W-:-:S04]  /*0130*/  IADD3 R6, P0, PT, R1, UR6, RZ ;  /* 0x0000000601067c10 */ /* 0x002fc8000ff1e0ff */
[----:B0--3--:R-:W-:-:S09]  /*0140*/  IADD3.X R7, PT, PT, RZ, UR7, RZ, P0, !PT ;  /* 0x00000007ff077c10 */ /* 0x009fd200087fe4ff */
[----:B------:R-:W-:-:S07]  /*0150*/  LEPC R20, `(.L_x_1) ;  /* 0x000000001014794e */ /* 0x000fce0000000000 */
[----:B--2---:R-:W-:Y:S05]  /*0160*/  CALL.ABS.NOINC R10 ;  /* 0x000000000a007343 */ /* 0x004fea0003c00000 */
.L_x_1:
[----:B------:R-:W-:Y:S05]  /*0170*/  EXIT ;  /* 0x000000000000794d */ /* 0x000fea0003800000 */
.L_x_2:
        /* <DEDUP_REMOVED lines=16> */
.L_x_6:


//--------------------- .text._Z5hellov           --------------------------
	.section	.text._Z5hellov,"ax",@progbits
	.align	128
        .global         _Z5hellov
        .type           _Z5hellov,@function
        .size           _Z5hellov,(.L_x_7 - _Z5hellov)
        .other          _Z5hellov,@"STO_CUDA_ENTRY STV_DEFAULT"
_Z5hellov:
.text._Z5hellov:
[----:B------:R-:W0:Y:S01]  /*0000*/  LDC R1, c[0x0][0x37c] ;  /* 0x0000df00ff017b82 */ /* 0x000e220000000800 */
[----:B------:R-:W1:Y:S01]  /*0010*/  S2R R0, SR_CTAID.X ;  /* 0x0000000000007919 */ /* 0x000e620000002500 */
[----:B------:R-:W2:Y:S01]  /*0020*/  LDCU UR5, c[0x0][0x2fc] ;  /* 0x00005f80ff0577ac */ /* 0x000ea20008000800 */
[----:B------:R-:W-:Y:S01]  /*0030*/  MOV R2, 0x8 ;  /* 0x0000000800027802 */ /* 0x000fe20000000f00 */
[----:B0-----:R-:W-:Y:S01]  /*0040*/  VIADD R1, R1, 0xfffffff8 ;  /* 0xfffffff801017836 */ /* 0x001fe20000000000 */
[----:B------:R-:W1:Y:S01]  /*0050*/  S2R R3, SR_TID.X ;  /* 0x0000000000037919 */ /* 0x000e620000002100 */
[----:B------:R-:W1:Y:S01]  /*0060*/  LDCU UR6, c[0x0][0x360] ;  /* 0x00006c00ff0677ac */ /* 0x000e620008000800 */
[----:B------:R-:W0:Y:S02]  /*0070*/  LDCU UR4, c[0x0][0x2f8] ;  /* 0x00005f00ff0477ac */ /* 0x000e240008000800 */
[----:B0-----:R-:W-:-:S05]  /*0080*/  IADD3 R6, P0, PT, R1, UR4, RZ ;  /* 0x0000000401067c10 */ /* 0x001fca000ff1e0ff */
[----:B--2---:R-:W-:Y:S02]  /*0090*/  IMAD.X R7, RZ, RZ, UR5, P0 ;  /* 0x00000005ff077e24 */ /* 0x004fe400080e06ff */
[----:B-1----:R-:W-:Y:S01]  /*00a0*/  IMAD R0, R0, UR6, R3 ;  /* 0x0000000600007c24 */ /* 0x002fe2000f8e0203 */
[----:B------:R-:W0:Y:S01]  /*00b0*/  LDCU.64 UR6, c[0x4][URZ] ;  /* 0x01000000ff0677ac */ /* 0x000e220008000a00 */
[----:B------:R-:W1:Y:S03]  /*00c0*/  LDC.64 R2, c[0x4][R2] ;  /* 0x0100000002027b82 */ /* 0x000e660000000a00 */
[----:B------:R2:W-:Y:S01]  /*00d0*/  STL [R1], R0 ;  /* 0x0000000001007387 */ /* 0x0005e20000100800 */
[----:B0-----:R-:W-:Y:S01]  /*00e0*/  IMAD.U32 R4, RZ, RZ, UR6 ;  /* 0x00000006ff047e24 */ /* 0x001fe2000f8e00ff */
[----:B--2---:R-:W-:-:S07]  /*00f0*/  MOV R5, UR7 ;  /* 0x0000000700057c02 */ /* 0x004fce0008000f00 */
[----:B------:R-:W-:-:S07]  /*0100*/  LEPC R20, `(.L_x_3) ;  /* 0x000000001014794e */ /* 0x000fce0000000000 */
[----:B-1----:R-:W-:Y:S05]  /*0110*/  CALL.ABS.NOINC R2 ;  /* 0x0000000002007343 */ /* 0x002fea0003c00000 */
.L_x_3:
[----:B------:R-:W-:Y:S05]  /*0120*/  EXIT ;  /* 0x000000000000794d */ /* 0x000fea0003800000 */
.L_x_4:
        /* <DEDUP_REMOVED lines=13> */
.L_x_7:


//--------------------- .nv.global.init           --------------------------
	.section	.nv.global.init,"aw",@progbits
.nv.global.init:
	.type		$str,@object
	.size		$str,(.L_0 - $str)
$str:
        /*0000*/ 	.byte	0x68, 0x65, 0x6c, 0x6c, 0x6f, 0x20, 0x77, 0x6f, 0x72, 0x6c, 0x64, 0x21, 0x20, 0x25, 0x64, 0x20
        /*0010*/ 	.byte	0x0a, 0x00
.L_0:


//--------------------- .nv.shared.reserved.0     --------------------------
	.section	.nv.shared.reserved.0,"aw",@nobits
	.weak		__nv_reservedSMEM_offset_0_alias
	.size		__nv_reservedSMEM_offset_0_alias, 0, 64
	.other		__nv_reservedSMEM_offset_0_alias,@"STO_CUDA_RESERVED_SHARED STV_DEFAULT"
__nv_reservedSMEM_offset_0_alias:
	.zero		0
	.zero		64


//--------------------- .nv.constant0._Z9vectorAddPiS_S_i --------------------------
	.section	.nv.constant0._Z9vectorAddPiS_S_i,"a",@progbits
	.sectionflags	@""
	.align	4
.nv.constant0._Z9vectorAddPiS_S_i:
	.zero		924


//--------------------- .nv.constant0._Z3addPfff  --------------------------
	.section	.nv.constant0._Z3addPfff,"a",@progbits
	.sectionflags	@""
	.align	4
.nv.constant0._Z3addPfff:
	.zero		912


//--------------------- .nv.constant0._Z5hellov   --------------------------
	.section	.nv.constant0._Z5hellov,"a",@progbits
	.sectionflags	@""
	.align	4
.nv.constant0._Z5hellov:
	.zero		896


//--------------------- SYMBOLS --------------------------

	.type		.nv.reservedSmem.offset0,@object
	.size		.nv.reservedSmem.offset0,0x4
	.type		vprintf,@function
